//
// Generated by NVIDIA NVVM Compiler
//
// Compiler Build ID: CL-36424714
// Cuda compilation tools, release 13.0, V13.0.88
// Based on NVVM 20.0.0
//

.version 9.0
.target sm_100
.address_size 64

	// .globl	_Z11GPU_big_dotPfS_S_
// _ZZ11GPU_big_dotPfS_S_E5cache has been demoted

.visible .entry _Z11GPU_big_dotPfS_S_(
	.param .u64 .ptr .align 1 _Z11GPU_big_dotPfS_S__param_0,
	.param .u64 .ptr .align 1 _Z11GPU_big_dotPfS_S__param_1,
	.param .u64 .ptr .align 1 _Z11GPU_big_dotPfS_S__param_2
)
{
	.reg .pred 	%p<7>;
	.reg .b32 	%r<18>;
	.reg .b32 	%f<14>;
	.reg .b64 	%rd<12>;
	// demoted variable
	.shared .align 4 .b8 _ZZ11GPU_big_dotPfS_S_E5cache[2048];
	ld.param.u64 	%rd3, [_Z11GPU_big_dotPfS_S__param_0];
	ld.param.u64 	%rd4, [_Z11GPU_big_dotPfS_S__param_1];
	ld.param.u64 	%rd5, [_Z11GPU_big_dotPfS_S__param_2];
	mov.u32 	%r1, %tid.x;
	mov.u32 	%r2, %ctaid.x;
	mov.u32 	%r17, %ntid.x;
	mad.lo.s32 	%r16, %r2, %r17, %r1;
	setp.gt.s32 	%p1, %r16, 16777215;
	mov.f32 	%f13, 0f00000000;
	@%p1 bra 	$L__BB0_3;
	mov.u32 	%r11, %nctaid.x;
	mul.lo.s32 	%r5, %r17, %r11;
	cvta.to.global.u64 	%rd1, %rd3;
	cvta.to.global.u64 	%rd2, %rd4;
	mov.f32 	%f13, 0f00000000;
$L__BB0_2:
	mul.wide.s32 	%rd6, %r16, 4;
	add.s64 	%rd7, %rd1, %rd6;
	ld.global.f32 	%f6, [%rd7];
	add.s64 	%rd8, %rd2, %rd6;
	ld.global.f32 	%f7, [%rd8];
	fma.rn.f32 	%f13, %f6, %f7, %f13;
	add.s32 	%r16, %r16, %r5;
	setp.lt.s32 	%p2, %r16, 16777216;
	@%p2 bra 	$L__BB0_2;
$L__BB0_3:
	shl.b32 	%r12, %r1, 2;
	mov.u32 	%r13, _ZZ11GPU_big_dotPfS_S_E5cache;
	add.s32 	%r8, %r13, %r12;
	st.shared.f32 	[%r8], %f13;
	bar.sync 	0;
	setp.lt.u32 	%p3, %r17, 2;
	@%p3 bra 	$L__BB0_7;
$L__BB0_4:
	shr.u32 	%r10, %r17, 1;
	setp.ge.u32 	%p4, %r1, %r10;
	@%p4 bra 	$L__BB0_6;
	shl.b32 	%r14, %r10, 2;
	add.s32 	%r15, %r8, %r14;
	ld.shared.f32 	%f8, [%r15];
	ld.shared.f32 	%f9, [%r8];
	add.f32 	%f10, %f8, %f9;
	st.shared.f32 	[%r8], %f10;
$L__BB0_6:
	bar.sync 	0;
	setp.gt.u32 	%p5, %r17, 3;
	mov.u32 	%r17, %r10;
	@%p5 bra 	$L__BB0_4;
$L__BB0_7:
	setp.ne.s32 	%p6, %r1, 0;
	@%p6 bra 	$L__BB0_9;
	ld.shared.f32 	%f11, [_ZZ11GPU_big_dotPfS_S_E5cache];
	cvta.to.global.u64 	%rd9, %rd5;
	mul.wide.u32 	%rd10, %r2, 4;
	add.s64 	%rd11, %rd9, %rd10;
	st.global.f32 	[%rd11], %f11;
$L__BB0_9:
	ret;

}


// ===== COMPILED SASS (sm_100) =====

	.target	sm_100

	.elftype	@"ET_EXEC"


//--------------------- .note.nv.tkinfo           --------------------------
	.section	.note.nv.tkinfo,"",@"SHT_NOTE"
	.sectionflags	@"SHF_NOTE_NV_TKINFO"
	.tkinfo
        /*0018*/ 	.word	0x00000002
        /*0030*/ 	.string	""
        /*0030*/ 	.string	"ptxas"
        /*0030*/ 	.string	"Cuda compilation tools, release 13.0, V13.0.88"
        /*0030*/ 	.string	"Build cuda_13.0.r13.0/compiler.36424714_0"
        /*0030*/ 	.string	"-arch sm_100 -m 64 "



//--------------------- .note.nv.cuinfo           --------------------------
	.section	.note.nv.cuinfo,"",@"SHT_NOTE"
	.sectionflags	@"SHF_NOTE_NV_CUINFO"
        /*0018*/ 	.short	0x0002
        /*001a*/ 	.short	0x0064
        /*001c*/ 	.short	0x0082
	.zero		2


//--------------------- .nv.info                  --------------------------
	.section	.nv.info,"",@"SHT_CUDA_INFO"
	.align	4


	//----- nvinfo : EIATTR_REGCOUNT
	.align		4
        /*0000*/ 	.byte	0x04, 0x2f
        /*0002*/ 	.short	(.L_1 - .L_0)
	.align		4
.L_0:
        /*0004*/ 	.word	index@(_Z11GPU_big_dotPfS_S_)
        /*0008*/ 	.word	0x00000012


	//----- nvinfo : EIATTR_FRAME_SIZE
	.align		4
.L_1:
        /*000c*/ 	.byte	0x04, 0x11
        /*000e*/ 	.short	(.L_3 - .L_2)
	.align		4
.L_2:
        /*0010*/ 	.word	index@(_Z11GPU_big_dotPfS_S_)
        /*0014*/ 	.word	0x00000000


	//----- nvinfo : EIATTR_MIN_STACK_SIZE
	.align		4
.L_3:
        /*0018*/ 	.byte	0x04, 0x12
        /*001a*/ 	.short	(.L_5 - .L_4)
	.align		4
.L_4:
        /*001c*/ 	.word	index@(_Z11GPU_big_dotPfS_S_)
        /*0020*/ 	.word	0x00000000
.L_5:


//--------------------- .nv.compat                --------------------------
	.section	.nv.compat,"",@"SHT_CUDA_COMPAT_INFO"
	.align	4
        /*0000*/ 	.byte	0x02, 0x09, 0x00, 0x00, 0x02, 0x02, 0x01, 0x00, 0x02, 0x05, 0x05, 0x00, 0x03, 0x07, 0x01, 0x01
        /*0010*/ 	.byte	0x02, 0x03, 0x00, 0x00, 0x02, 0x06, 0x01, 0x00, 0x04, 0x0b, 0x08, 0x00, 0x09, 0x00, 0x00, 0x00
        /*0020*/ 	.byte	0x00, 0x00, 0x00, 0x00


//--------------------- .nv.info._Z11GPU_big_dotPfS_S_ --------------------------
	.section	.nv.info._Z11GPU_big_dotPfS_S_,"",@"SHT_CUDA_INFO"
	.sectionflags	@""
	.align	4


	//----- nvinfo : EIATTR_CUDA_API_VERSION
	.align		4
        /*0000*/ 	.byte	0x04, 0x37
        /*0002*/ 	.short	(.L_7 - .L_6)
.L_6:
        /*0004*/ 	.word	0x00000082


	//----- nvinfo : EIATTR_KPARAM_INFO
	.align		4
.L_7:
        /*0008*/ 	.byte	0x04, 0x17
        /*000a*/ 	.short	(.L_9 - .L_8)
.L_8:
        /*000c*/ 	.word	0x00000000
        /*0010*/ 	.short	0x0002
        /*0012*/ 	.short	0x0010
        /*0014*/ 	.byte	0x00, 0xf5, 0x21, 0x00


	//----- nvinfo : EIATTR_KPARAM_INFO
	.align		4
.L_9:
        /*0018*/ 	.byte	0x04, 0x17
        /*001a*/ 	.short	(.L_11 - .L_10)
.L_10:
        /*001c*/ 	.word	0x00000000
        /*0020*/ 	.short	0x0001
        /*0022*/ 	.short	0x0008
        /*0024*/ 	.byte	0x00, 0xf5, 0x21, 0x00


	//----- nvinfo : EIATTR_KPARAM_INFO
	.align		4
.L_11:
        /*0028*/ 	.byte	0x04, 0x17
        /*002a*/ 	.short	(.L_13 - .L_12)
.L_12:
        /*002c*/ 	.word	0x00000000
        /*0030*/ 	.short	0x0000
        /*0032*/ 	.short	0x0000
        /*0034*/ 	.byte	0x00, 0xf5, 0x21, 0x00


	//----- nvinfo : EIATTR_SPARSE_MMA_MASK
	.align		4
.L_13:
        /*0038*/ 	.byte	0x03, 0x50
        /*003a*/ 	.short	0x0000


	//----- nvinfo : EIATTR_MAXREG_COUNT
	.align		4
        /*003c*/ 	.byte	0x03, 0x1b
        /*003e*/ 	.short	0x00ff


	//----- nvinfo : EIATTR_NUM_BARRIERS
	.align		4
        /*0040*/ 	.byte	0x02, 0x4c
        /*0042*/ 	.byte	0x01
	.zero		1


	//----- nvinfo : EIATTR_MERCURY_ISA_VERSION
	.align		4
        /*0044*/ 	.byte	0x03, 0x5f
        /*0046*/ 	.short	0x0101


	//----- nvinfo : EIATTR_VRC_CTA_INIT_COUNT
	.align		4
        /*0048*/ 	.byte	0x02, 0x4a
	.zero		1
	.zero		1


	//----- nvinfo : EIATTR_EXIT_INSTR_OFFSETS
	.align		4
        /*004c*/ 	.byte	0x04, 0x1c
        /*004e*/ 	.short	(.L_15 - .L_14)


	//   ....[0]....
.L_14:
        /*0050*/ 	.word	0x000002d0


	//   ....[1]....
        /*0054*/ 	.word	0x00000350


	//----- nvinfo : EIATTR_CRS_STACK_SIZE
	.align		4
.L_15:
        /*0058*/ 	.byte	0x04, 0x1e
        /*005a*/ 	.short	(.L_17 - .L_16)
.L_16:
        /*005c*/ 	.word	0x00000000


	//----- nvinfo : EIATTR_CBANK_PARAM_SIZE
	.align		4
.L_17:
        /*0060*/ 	.byte	0x03, 0x19
        /*0062*/ 	.short	0x0018


	//----- nvinfo : EIATTR_PARAM_CBANK
	.align		4
        /*0064*/ 	.byte	0x04, 0x0a
        /*0066*/ 	.short	(.L_19 - .L_18)
	.align		4
.L_18:
        /*0068*/ 	.word	index@(.nv.constant0._Z11GPU_big_dotPfS_S_)
        /*006c*/ 	.short	0x0380
        /*006e*/ 	.short	0x0018


	//----- nvinfo : EIATTR_SW_WAR
	.align		4
.L_19:
        /*0070*/ 	.byte	0x04, 0x36
        /*0072*/ 	.short	(.L_21 - .L_20)
.L_20:
        /*0074*/ 	.word	0x00000008
.L_21:


//--------------------- .nv.callgraph             --------------------------
	.section	.nv.callgraph,"",@"SHT_CUDA_CALLGRAPH"
	.align	4
	.sectionentsize	8
	.align		4
        /*0000*/ 	.word	0x00000000
	.align		4
        /*0004*/ 	.word	0xffffffff
	.align		4
        /*0008*/ 	.word	0x00000000
	.align		4
        /*000c*/ 	.word	0xfffffffe
	.align		4
        /*0010*/ 	.word	0x00000000
	.align		4
        /*0014*/ 	.word	0xfffffffd
	.align		4
        /*0018*/ 	.word	0x00000000
	.align		4
        /*001c*/ 	.word	0xfffffffc


//--------------------- .text._Z11GPU_big_dotPfS_S_ --------------------------
	.section	.text._Z11GPU_big_dotPfS_S_,"ax",@progbits
	.align	128
        .global         _Z11GPU_big_dotPfS_S_
        .type           _Z11GPU_big_dotPfS_S_,@function
        .size           _Z11GPU_big_dotPfS_S_,(.L_x_6 - _Z11GPU_big_dotPfS_S_)
        .other          _Z11GPU_big_dotPfS_S_,@"STO_CUDA_ENTRY STV_DEFAULT"
_Z11GPU_big_dotPfS_S_:
.text._Z11GPU_big_dotPfS_S_:
[----:B------:R-:W-:Y:S01]  /*0000*/  LDC R1, c[0x0][0x37c] ;  /* 0x0000df00ff017b82 */ /* 0x000fe20000000800 */
[----:B------:R-:W0:Y:S01]  /*0010*/  S2R R12, SR_TID.X ;  /* 0x00000000000c7919 */ /* 0x000e220000002100 */
[----:B------:R-:W1:Y:S01]  /*0020*/  LDCU UR4, c[0x0][0x360] ;  /* 0x00006c00ff0477ac */ /* 0x000e620008000800 */
[----:B------:R-:W-:Y:S01]  /*0030*/  BSSY.RECONVERGENT B0, `(.L_x_0) ;  /* 0x0000015000007945 */ /* 0x000fe20003800200 */
[----:B------:R-:W-:Y:S01]  /*0040*/  IMAD.MOV.U32 R11, RZ, RZ, RZ ;  /* 0x000000ffff0b7224 */ /* 0x000fe200078e00ff */
[----:B------:R-:W0:Y:S01]  /*0050*/  S2R R13, SR_CTAID.X ;  /* 0x00000000000d7919 */ /* 0x000e220000002500 */
[----:B------:R-:W2:Y:S01]  /*0060*/  LDCU.64 UR6, c[0x0][0x358] ;  /* 0x00006b00ff0677ac */ /* 0x000ea20008000a00 */
[----:B-1----:R-:W-:Y:S02]  /*0070*/  IMAD.U32 R10, RZ, RZ, UR4 ;  /* 0x00000004ff0a7e24 */ /* 0x002fe4000f8e00ff */
[----:B0-----:R-:W-:-:S05]  /*0080*/  IMAD R0, R13, UR4, R12 ;  /* 0x000000040d007c24 */ /* 0x001fca000f8e020c */
[----:B------:R-:W-:-:S13]  /*0090*/  ISETP.GT.AND P0, PT, R0, 0xffffff, PT ;  /* 0x00ffffff0000780c */ /* 0x000fda0003f04270 */
[----:B--2---:R-:W-:Y:S05]  /*00a0*/  @P0 BRA `(.L_x_1) ;  /* 0x0000000000340947 */ /* 0x004fea0003800000 */
[----:B------:R-:W0:Y:S01]  /*00b0*/  LDC.64 R6, c[0x0][0x380] ;  /* 0x0000e000ff067b82 */ /* 0x000e220000000a00 */
[----:B------:R-:W1:Y:S01]  /*00c0*/  LDCU UR4, c[0x0][0x370] ;  /* 0x00006e00ff0477ac */ /* 0x000e620008000800 */
[----:B------:R-:W-:-:S06]  /*00d0*/  HFMA2 R11, -RZ, RZ, 0, 0 ;  /* 0x00000000ff0b7431 */ /* 0x000fcc00000001ff */
[----:B------:R-:W2:Y:S01]  /*00e0*/  LDC.64 R8, c[0x0][0x388] ;  /* 0x0000e200ff087b82 */ /* 0x000ea20000000a00 */
[----:B-1----:R-:W-:-:S07]  /*00f0*/  IMAD R15, R10, UR4, RZ ;  /* 0x000000040a0f7c24 */ /* 0x002fce000f8e02ff */
.L_x_2:
[----:B0-----:R-:W-:-:S04]  /*0100*/  IMAD.WIDE R2, R0, 0x4, R6 ;  /* 0x0000000400027825 */ /* 0x001fc800078e0206 */
[----:B--2---:R-:W-:Y:S02]  /*0110*/  IMAD.WIDE R4, R0, 0x4, R8 ;  /* 0x0000000400047825 */ /* 0x004fe400078e0208 */
[----:B------:R-:W2:Y:S04]  /*0120*/  LDG.E R2, desc[UR6][R2.64] ;  /* 0x0000000602027981 */ /* 0x000ea8000c1e1900 */
[----:B------:R-:W2:Y:S01]  /*0130*/  LDG.E R4, desc[UR6][R4.64] ;  /* 0x0000000604047981 */ /* 0x000ea2000c1e1900 */
[----:B------:R-:W-:-:S05]  /*0140*/  IMAD.IADD R0, R15, 0x1, R0 ;  /* 0x000000010f007824 */ /* 0x000fca00078e0200 */
[----:B------:R-:W-:Y:S01]  /*0150*/  ISETP.GE.AND P0, PT, R0, 0x1000000, PT ;  /* 0x010000000000780c */ /* 0x000fe20003f06270 */
[----:B--2---:R-:W-:-:S12]  /*0160*/  FFMA R11, R2, R4, R11 ;  /* 0x00000004020b7223 */ /* 0x004fd8000000000b */
[----:B------:R-:W-:Y:S05]  /*0170*/  @!P0 BRA `(.L_x_2) ;  /* 0xfffffffc00e08947 */ /* 0x000fea000383ffff */
.L_x_1:
[----:B------:R-:W-:Y:S05]  /*0180*/  BSYNC.RECONVERGENT B0 ;  /* 0x0000000000007941 */ /* 0x000fea0003800200 */
.L_x_0:
[----:B------:R-:W0:Y:S01]  /*0190*/  S2UR UR5, SR_CgaCtaId ;  /* 0x00000000000579c3 */ /* 0x000e220000008800 */
[----:B------:R-:W-:Y:S01]  /*01a0*/  UMOV UR4, 0x400 ;  /* 0x0000040000047882 */ /* 0x000fe20000000000 */
[----:B------:R-:W-:Y:S02]  /*01b0*/  ISETP.GE.U32.AND P1, PT, R10, 0x2, PT ;  /* 0x000000020a00780c */ /* 0x000fe40003f26070 */
[----:B------:R-:W-:Y:S01]  /*01c0*/  ISETP.NE.AND P0, PT, R12, RZ, PT ;  /* 0x000000ff0c00720c */ /* 0x000fe20003f05270 */
[----:B0-----:R-:W-:-:S06]  /*01d0*/  ULEA UR4, UR5, UR4, 0x18 ;  /* 0x0000000405047291 */ /* 0x001fcc000f8ec0ff */
[----:B------:R-:W-:-:S05]  /*01e0*/  LEA R0, R12, UR4, 0x2 ;  /* 0x000000040c007c11 */ /* 0x000fca000f8e10ff */
[----:B------:R0:W-:Y:S01]  /*01f0*/  STS [R0], R11 ;  /* 0x0000000b00007388 */ /* 0x0001e20000000800 */
[----:B------:R-:W-:Y:S06]  /*0200*/  BAR.SYNC.DEFER_BLOCKING 0x0 ;  /* 0x0000000000007b1d */ /* 0x000fec0000010000 */
[----:B------:R-:W-:Y:S05]  /*0210*/  @!P1 BRA `(.L_x_3) ;  /* 0x00000000002c9947 */ /* 0x000fea0003800000 */
.L_x_4:
[----:B------:R-:W-:-:S04]  /*0220*/  SHF.R.U32.HI R5, RZ, 0x1, R10 ;  /* 0x00000001ff057819 */ /* 0x000fc8000001160a */
[----:B------:R-:W-:-:S13]  /*0230*/  ISETP.GE.U32.AND P1, PT, R12, R5, PT ;  /* 0x000000050c00720c */ /* 0x000fda0003f26070 */
[----:B------:R-:W-:Y:S01]  /*0240*/  @!P1 LEA R2, R5, R0, 0x2 ;  /* 0x0000000005029211 */ /* 0x000fe200078e10ff */
[----:B------:R-:W-:Y:S05]  /*0250*/  @!P1 LDS R3, [R0] ;  /* 0x0000000000039984 */ /* 0x000fea0000000800 */
[----:B------:R-:W1:Y:S02]  /*0260*/  @!P1 LDS R2, [R2] ;  /* 0x0000000002029984 */ /* 0x000e640000000800 */
[----:B-1----:R-:W-:-:S05]  /*0270*/  @!P1 FADD R3, R2, R3 ;  /* 0x0000000302039221 */ /* 0x002fca0000000000 */
[----:B------:R1:W-:Y:S01]  /*0280*/  @!P1 STS [R0], R3 ;  /* 0x0000000300009388 */ /* 0x0003e20000000800 */
[----:B------:R-:W-:Y:S01]  /*0290*/  BAR.SYNC.DEFER_BLOCKING 0x0 ;  /* 0x0000000000007b1d */ /* 0x000fe20000010000 */
[----:B------:R-:W-:Y:S02]  /*02a0*/  ISETP.GT.U32.AND P1, PT, R10, 0x3, PT ;  /* 0x000000030a00780c */ /* 0x000fe40003f24070 */
[----:B------:R-:W-:-:S11]  /*02b0*/  MOV R10, R5 ;  /* 0x00000005000a7202 */ /* 0x000fd60000000f00 */
[----:B-1----:R-:W-:Y:S05]  /*02c0*/  @P1 BRA `(.L_x_4) ;  /* 0xfffffffc00d41947 */ /* 0x002fea000383ffff */
.L_x_3:
[----:B------:R-:W-:Y:S05]  /*02d0*/  @P0 EXIT ;  /* 0x000000000000094d */ /* 0x000fea0003800000 */
[----:B------:R-:W1:Y:S01]  /*02e0*/  S2UR UR5, SR_CgaCtaId ;  /* 0x00000000000579c3 */ /* 0x000e620000008800 */
[----:B------:R-:W-:-:S07]  /*02f0*/  UMOV UR4, 0x400 ;  /* 0x0000040000047882 */ /* 0x000fce0000000000 */
[----:B------:R-:W2:Y:S01]  /*0300*/  LDC.64 R2, c[0x0][0x390] ;  /* 0x0000e400ff027b82 */ /* 0x000ea20000000a00 */
[----:B-1----:R-:W-:Y:S01]  /*0310*/  ULEA UR4, UR5, UR4, 0x18 ;  /* 0x0000000405047291 */ /* 0x002fe2000f8ec0ff */
[----:B--2---:R-:W-:-:S08]  /*0320*/  IMAD.WIDE.U32 R2, R13, 0x4, R2 ;  /* 0x000000040d027825 */ /* 0x004fd000078e0002 */
[----:B------:R-:W1:Y:S04]  /*0330*/  LDS R5, [UR4] ;  /* 0x00000004ff057984 */ /* 0x000e680008000800 */
[----:B-1----:R-:W-:Y:S01]  /*0340*/  STG.E desc[UR6][R2.64], R5 ;  /* 0x0000000502007986 */ /* 0x002fe2000c101906 */
[----:B------:R-:W-:Y:S05]  /*0350*/  EXIT ;  /* 0x000000000000794d */ /* 0x000fea0003800000 */
.L_x_5:
[----:B------:R-:W-:-:S00]  /*0360*/  BRA `(.L_x_5) ;  /* 0xfffffffc00fc7947 */ /* 0x000fc0000383ffff */
[----:B------:R-:W-:-:S00]  /*0370*/  NOP ;  /* 0x0000000000007918 */ /* 0x000fc00000000000 */
        /* <DEDUP_REMOVED lines=8> */
.L_x_6:


//--------------------- .nv.shared._Z11GPU_big_dotPfS_S_ --------------------------
	.section	.nv.shared._Z11GPU_big_dotPfS_S_,"aw",@nobits
	.sectionflags	@""
	.align	4
.nv.shared._Z11GPU_big_dotPfS_S_:
	.zero		3072


//--------------------- .nv.shared.reserved.0     --------------------------
	.section	.nv.shared.reserved.0,"aw",@nobits
	.weak		__nv_reservedSMEM_offset_0_alias
	.size		__nv_reservedSMEM_offset_0_alias, 0, 64
	.other		__nv_reservedSMEM_offset_0_alias,@"STO_CUDA_RESERVED_SHARED STV_DEFAULT"
__nv_reservedSMEM_offset_0_alias:
	.zero		0
	.zero		64


//--------------------- .nv.constant0._Z11GPU_big_dotPfS_S_ --------------------------
	.section	.nv.constant0._Z11GPU_big_dotPfS_S_,"a",@progbits
	.sectionflags	@""
	.align	4
.nv.constant0._Z11GPU_big_dotPfS_S_:
	.zero		920


//--------------------- SYMBOLS --------------------------

	.type		.nv.reservedSmem.offset0,@object
	.size		.nv.reservedSmem.offset0,0x4
	.type		.nv.reservedSmem.cap,@object
	.size		.nv.reservedSmem.cap,0x4
